//
// Generated by NVIDIA NVVM Compiler
//
// Compiler Build ID: CL-36424714
// Cuda compilation tools, release 13.0, V13.0.88
// Based on NVVM 20.0.0
//

.version 9.0
.target sm_100
.address_size 64

	// .globl	_Z4loopPVmS0_S0_m

.visible .entry _Z4loopPVmS0_S0_m(
	.param .u64 .ptr .align 1 _Z4loopPVmS0_S0_m_param_0,
	.param .u64 .ptr .align 1 _Z4loopPVmS0_S0_m_param_1,
	.param .u64 .ptr .align 1 _Z4loopPVmS0_S0_m_param_2,
	.param .u64 _Z4loopPVmS0_S0_m_param_3
)
{
	.reg .pred 	%p<8>;
	.reg .b64 	%rd<33>;

	ld.param.u64 	%rd15, [_Z4loopPVmS0_S0_m_param_0];
	ld.param.u64 	%rd16, [_Z4loopPVmS0_S0_m_param_1];
	ld.param.u64 	%rd17, [_Z4loopPVmS0_S0_m_param_2];
	ld.param.u64 	%rd18, [_Z4loopPVmS0_S0_m_param_3];
	cvta.to.global.u64 	%rd19, %rd17;
	ld.volatile.global.u64 	%rd30, [%rd19];
	setp.eq.s64 	%p1, %rd17, %rd30;
	@%p1 bra 	$L__BB0_1;
	bra.uni 	$L__BB0_10;
$L__BB0_1:
	cvta.to.global.u64 	%rd3, %rd16;
	cvta.to.global.u64 	%rd4, %rd15;
$L__BB0_2:
	mov.u64 	%rd31, %rd15;
$L__BB0_3:
	ld.volatile.u64 	%rd22, [%rd31+16];
	add.s64 	%rd23, %rd22, 1;
	st.volatile.u64 	[%rd31+16], %rd23;
	ld.volatile.u64 	%rd31, [%rd31];
	ld.volatile.global.u64 	%rd32, [%rd3];
	setp.eq.s64 	%p3, %rd16, %rd32;
	@%p3 bra 	$L__BB0_5;
$L__BB0_4:
	ld.volatile.u64 	%rd24, [%rd32+16];
	add.s64 	%rd25, %rd24, 1;
	st.volatile.u64 	[%rd32+16], %rd25;
	ld.volatile.u64 	%rd32, [%rd32];
	setp.ne.s64 	%p4, %rd16, %rd32;
	@%p4 bra 	$L__BB0_4;
$L__BB0_5:
	setp.ne.s64 	%p5, %rd15, %rd31;
	@%p5 bra 	$L__BB0_3;
	// begin inline asm
	mov.u64 	%rd26, %clock64;
	// end inline asm
$L__BB0_7:
	// begin inline asm
	mov.u64 	%rd27, %clock64;
	// end inline asm
	sub.s64 	%rd28, %rd27, %rd26;
	setp.lt.u64 	%p6, %rd28, 10000000000;
	@%p6 bra 	$L__BB0_7;
	ld.volatile.global.u64 	%rd29, [%rd4+8];
	setp.eq.s64 	%p7, %rd29, %rd18;
	@%p7 bra 	$L__BB0_2;
	ret;
$L__BB0_10:
	ld.volatile.u64 	%rd20, [%rd30+16];
	add.s64 	%rd21, %rd20, 1;
	st.volatile.u64 	[%rd30+16], %rd21;
	ld.volatile.u64 	%rd30, [%rd30];
	setp.eq.s64 	%p2, %rd17, %rd30;
	@%p2 bra 	$L__BB0_1;
	bra.uni 	$L__BB0_10;

}
	// .globl	_Z3putPmmm
.visible .entry _Z3putPmmm(
	.param .u64 .ptr .align 1 _Z3putPmmm_param_0,
	.param .u64 _Z3putPmmm_param_1,
	.param .u64 _Z3putPmmm_param_2
)
{
	.reg .b64 	%rd<5>;

	ld.param.u64 	%rd1, [_Z3putPmmm_param_0];
	ld.param.u64 	%rd2, [_Z3putPmmm_param_1];
	ld.param.u64 	%rd3, [_Z3putPmmm_param_2];
	cvta.to.global.u64 	%rd4, %rd1;
	st.global.u64 	[%rd4], %rd2;
	st.global.u64 	[%rd4+8], %rd3;
	ret;

}


// ===== COMPILED SASS (sm_100) =====

	.target	sm_100

	.elftype	@"ET_EXEC"


//--------------------- .note.nv.tkinfo           --------------------------
	.section	.note.nv.tkinfo,"",@"SHT_NOTE"
	.sectionflags	@"SHF_NOTE_NV_TKINFO"
	.tkinfo
        /*0018*/ 	.word	0x00000002
        /*0030*/ 	.string	""
        /*0030*/ 	.string	"ptxas"
        /*0030*/ 	.string	"Cuda compilation tools, release 13.0, V13.0.88"
        /*0030*/ 	.string	"Build cuda_13.0.r13.0/compiler.36424714_0"
        /*0030*/ 	.string	"-arch sm_100 -m 64 "



//--------------------- .note.nv.cuinfo           --------------------------
	.section	.note.nv.cuinfo,"",@"SHT_NOTE"
	.sectionflags	@"SHF_NOTE_NV_CUINFO"
        /*0018*/ 	.short	0x0002
        /*001a*/ 	.short	0x0064
        /*001c*/ 	.short	0x0082
	.zero		2


//--------------------- .nv.info                  --------------------------
	.section	.nv.info,"",@"SHT_CUDA_INFO"
	.align	4


	//----- nvinfo : EIATTR_REGCOUNT
	.align		4
        /*0000*/ 	.byte	0x04, 0x2f
        /*0002*/ 	.short	(.L_1 - .L_0)
	.align		4
.L_0:
        /*0004*/ 	.word	index@(_Z4loopPVmS0_S0_m)
        /*0008*/ 	.word	0x0000000c


	//----- nvinfo : EIATTR_FRAME_SIZE
	.align		4
.L_1:
        /*000c*/ 	.byte	0x04, 0x11
        /*000e*/ 	.short	(.L_3 - .L_2)
	.align		4
.L_2:
        /*0010*/ 	.word	index@(_Z4loopPVmS0_S0_m)
        /*0014*/ 	.word	0x00000000


	//----- nvinfo : EIATTR_REGCOUNT
	.align		4
.L_3:
        /*0018*/ 	.byte	0x04, 0x2f
        /*001a*/ 	.short	(.L_5 - .L_4)
	.align		4
.L_4:
        /*001c*/ 	.word	index@(_Z3putPmmm)
        /*0020*/ 	.word	0x0000000a


	//----- nvinfo : EIATTR_FRAME_SIZE
	.align		4
.L_5:
        /*0024*/ 	.byte	0x04, 0x11
        /*0026*/ 	.short	(.L_7 - .L_6)
	.align		4
.L_6:
        /*0028*/ 	.word	index@(_Z3putPmmm)
        /*002c*/ 	.word	0x00000000


	//----- nvinfo : EIATTR_MIN_STACK_SIZE
	.align		4
.L_7:
        /*0030*/ 	.byte	0x04, 0x12
        /*0032*/ 	.short	(.L_9 - .L_8)
	.align		4
.L_8:
        /*0034*/ 	.word	index@(_Z3putPmmm)
        /*0038*/ 	.word	0x00000000


	//----- nvinfo : EIATTR_MIN_STACK_SIZE
	.align		4
.L_9:
        /*003c*/ 	.byte	0x04, 0x12
        /*003e*/ 	.short	(.L_11 - .L_10)
	.align		4
.L_10:
        /*0040*/ 	.word	index@(_Z4loopPVmS0_S0_m)
        /*0044*/ 	.word	0x00000000
.L_11:


//--------------------- .nv.compat                --------------------------
	.section	.nv.compat,"",@"SHT_CUDA_COMPAT_INFO"
	.align	4
        /*0000*/ 	.byte	0x02, 0x09, 0x00, 0x00, 0x02, 0x02, 0x01, 0x00, 0x02, 0x05, 0x05, 0x00, 0x03, 0x07, 0x01, 0x01
        /*0010*/ 	.byte	0x02, 0x03, 0x00, 0x00, 0x02, 0x06, 0x01, 0x00, 0x04, 0x0b, 0x08, 0x00, 0x09, 0x00, 0x00, 0x00
        /*0020*/ 	.byte	0x00, 0x00, 0x00, 0x00


//--------------------- .nv.info._Z3putPmmm       --------------------------
	.section	.nv.info._Z3putPmmm,"",@"SHT_CUDA_INFO"
	.sectionflags	@""
	.align	4


	//----- nvinfo : EIATTR_CUDA_API_VERSION
	.align		4
        /*0000*/ 	.byte	0x04, 0x37
        /*0002*/ 	.short	(.L_13 - .L_12)
.L_12:
        /*0004*/ 	.word	0x00000082


	//----- nvinfo : EIATTR_KPARAM_INFO
	.align		4
.L_13:
        /*0008*/ 	.byte	0x04, 0x17
        /*000a*/ 	.short	(.L_15 - .L_14)
.L_14:
        /*000c*/ 	.word	0x00000000
        /*0010*/ 	.short	0x0002
        /*0012*/ 	.short	0x0010
        /*0014*/ 	.byte	0x00, 0xf0, 0x21, 0x00


	//----- nvinfo : EIATTR_KPARAM_INFO
	.align		4
.L_15:
        /*0018*/ 	.byte	0x04, 0x17
        /*001a*/ 	.short	(.L_17 - .L_16)
.L_16:
        /*001c*/ 	.word	0x00000000
        /*0020*/ 	.short	0x0001
        /*0022*/ 	.short	0x0008
        /*0024*/ 	.byte	0x00, 0xf0, 0x21, 0x00


	//----- nvinfo : EIATTR_KPARAM_INFO
	.align		4
.L_17:
        /*0028*/ 	.byte	0x04, 0x17
        /*002a*/ 	.short	(.L_19 - .L_18)
.L_18:
        /*002c*/ 	.word	0x00000000
        /*0030*/ 	.short	0x0000
        /*0032*/ 	.short	0x0000
        /*0034*/ 	.byte	0x00, 0xf5, 0x21, 0x00


	//----- nvinfo : EIATTR_SPARSE_MMA_MASK
	.align		4
.L_19:
        /*0038*/ 	.byte	0x03, 0x50
        /*003a*/ 	.short	0x0000


	//----- nvinfo : EIATTR_MAXREG_COUNT
	.align		4
        /*003c*/ 	.byte	0x03, 0x1b
        /*003e*/ 	.short	0x00ff


	//----- nvinfo : EIATTR_MERCURY_ISA_VERSION
	.align		4
        /*0040*/ 	.byte	0x03, 0x5f
        /*0042*/ 	.short	0x0101


	//----- nvinfo : EIATTR_VRC_CTA_INIT_COUNT
	.align		4
        /*0044*/ 	.byte	0x02, 0x4a
	.zero		1
	.zero		1


	//----- nvinfo : EIATTR_EXIT_INSTR_OFFSETS
	.align		4
        /*0048*/ 	.byte	0x04, 0x1c
        /*004a*/ 	.short	(.L_21 - .L_20)


	//   ....[0]....
.L_20:
        /*004c*/ 	.word	0x00000070


	//----- nvinfo : EIATTR_CBANK_PARAM_SIZE
	.align		4
.L_21:
        /*0050*/ 	.byte	0x03, 0x19
        /*0052*/ 	.short	0x0018


	//----- nvinfo : EIATTR_PARAM_CBANK
	.align		4
        /*0054*/ 	.byte	0x04, 0x0a
        /*0056*/ 	.short	(.L_23 - .L_22)
	.align		4
.L_22:
        /*0058*/ 	.word	index@(.nv.constant0._Z3putPmmm)
        /*005c*/ 	.short	0x0380
        /*005e*/ 	.short	0x0018


	//----- nvinfo : EIATTR_SW_WAR
	.align		4
.L_23:
        /*0060*/ 	.byte	0x04, 0x36
        /*0062*/ 	.short	(.L_25 - .L_24)
.L_24:
        /*0064*/ 	.word	0x00000008
.L_25:


//--------------------- .nv.info._Z4loopPVmS0_S0_m --------------------------
	.section	.nv.info._Z4loopPVmS0_S0_m,"",@"SHT_CUDA_INFO"
	.sectionflags	@""
	.align	4


	//----- nvinfo : EIATTR_CUDA_API_VERSION
	.align		4
        /*0000*/ 	.byte	0x04, 0x37
        /*0002*/ 	.short	(.L_27 - .L_26)
.L_26:
        /*0004*/ 	.word	0x00000082


	//----- nvinfo : EIATTR_KPARAM_INFO
	.align		4
.L_27:
        /*0008*/ 	.byte	0x04, 0x17
        /*000a*/ 	.short	(.L_29 - .L_28)
.L_28:
        /*000c*/ 	.word	0x00000000
        /*0010*/ 	.short	0x0003
        /*0012*/ 	.short	0x0018
        /*0014*/ 	.byte	0x00, 0xf0, 0x21, 0x00


	//----- nvinfo : EIATTR_KPARAM_INFO
	.align		4
.L_29:
        /*0018*/ 	.byte	0x04, 0x17
        /*001a*/ 	.short	(.L_31 - .L_30)
.L_30:
        /*001c*/ 	.word	0x00000000
        /*0020*/ 	.short	0x0002
        /*0022*/ 	.short	0x0010
        /*0024*/ 	.byte	0x00, 0xf5, 0x21, 0x00


	//----- nvinfo : EIATTR_KPARAM_INFO
	.align		4
.L_31:
        /*0028*/ 	.byte	0x04, 0x17
        /*002a*/ 	.short	(.L_33 - .L_32)
.L_32:
        /*002c*/ 	.word	0x00000000
        /*0030*/ 	.short	0x0001
        /*0032*/ 	.short	0x0008
        /*0034*/ 	.byte	0x00, 0xf5, 0x21, 0x00


	//----- nvinfo : EIATTR_KPARAM_INFO
	.align		4
.L_33:
        /*0038*/ 	.byte	0x04, 0x17
        /*003a*/ 	.short	(.L_35 - .L_34)
.L_34:
        /*003c*/ 	.word	0x00000000
        /*0040*/ 	.short	0x0000
        /*0042*/ 	.short	0x0000
        /*0044*/ 	.byte	0x00, 0xf5, 0x21, 0x00


	//----- nvinfo : EIATTR_SPARSE_MMA_MASK
	.align		4
.L_35:
        /*0048*/ 	.byte	0x03, 0x50
        /*004a*/ 	.short	0x0000


	//----- nvinfo : EIATTR_MAXREG_COUNT
	.align		4
        /*004c*/ 	.byte	0x03, 0x1b
        /*004e*/ 	.short	0x00ff


	//----- nvinfo : EIATTR_MERCURY_ISA_VERSION
	.align		4
        /*0050*/ 	.byte	0x03, 0x5f
        /*0052*/ 	.short	0x0101


	//----- nvinfo : EIATTR_VRC_CTA_INIT_COUNT
	.align		4
        /*0054*/ 	.byte	0x02, 0x4a
	.zero		1
	.zero		1


	//----- nvinfo : EIATTR_EXIT_INSTR_OFFSETS
	.align		4
        /*0058*/ 	.byte	0x04, 0x1c
        /*005a*/ 	.short	(.L_37 - .L_36)


	//   ....[0]....
.L_36:
        /*005c*/ 	.word	0x000003f0


	//----- nvinfo : EIATTR_CBANK_PARAM_SIZE
	.align		4
.L_37:
        /*0060*/ 	.byte	0x03, 0x19
        /*0062*/ 	.short	0x0020


	//----- nvinfo : EIATTR_PARAM_CBANK
	.align		4
        /*0064*/ 	.byte	0x04, 0x0a
        /*0066*/ 	.short	(.L_39 - .L_38)
	.align		4
.L_38:
        /*0068*/ 	.word	index@(.nv.constant0._Z4loopPVmS0_S0_m)
        /*006c*/ 	.short	0x0380
        /*006e*/ 	.short	0x0020


	//----- nvinfo : EIATTR_SW_WAR
	.align		4
.L_39:
        /*0070*/ 	.byte	0x04, 0x36
        /*0072*/ 	.short	(.L_41 - .L_40)
.L_40:
        /*0074*/ 	.word	0x00000008
.L_41:


//--------------------- .nv.callgraph             --------------------------
	.section	.nv.callgraph,"",@"SHT_CUDA_CALLGRAPH"
	.align	4
	.sectionentsize	8
	.align		4
        /*0000*/ 	.word	0x00000000
	.align		4
        /*0004*/ 	.word	0xffffffff
	.align		4
        /*0008*/ 	.word	0x00000000
	.align		4
        /*000c*/ 	.word	0xfffffffe
	.align		4
        /*0010*/ 	.word	0x00000000
	.align		4
        /*0014*/ 	.word	0xfffffffd
	.align		4
        /*0018*/ 	.word	0x00000000
	.align		4
        /*001c*/ 	.word	0xfffffffc


//--------------------- .text._Z3putPmmm          --------------------------
	.section	.text._Z3putPmmm,"ax",@progbits
	.align	128
        .global         _Z3putPmmm
        .type           _Z3putPmmm,@function
        .size           _Z3putPmmm,(.L_x_8 - _Z3putPmmm)
        .other          _Z3putPmmm,@"STO_CUDA_ENTRY STV_DEFAULT"
_Z3putPmmm:
.text._Z3putPmmm:
[----:B------:R-:W-:Y:S08]  /*0000*/  LDC R1, c[0x0][0x37c] ;  /* 0x0000df00ff017b82 */ /* 0x000ff00000000800 */
[----:B------:R-:W0:Y:S01]  /*0010*/  LDC.64 R2, c[0x0][0x380] ;  /* 0x0000e000ff027b82 */ /* 0x000e220000000a00 */
[----:B------:R-:W0:Y:S07]  /*0020*/  LDCU.64 UR4, c[0x0][0x358] ;  /* 0x00006b00ff0477ac */ /* 0x000e2e0008000a00 */
[----:B------:R-:W0:Y:S08]  /*0030*/  LDC.64 R4, c[0x0][0x388] ;  /* 0x0000e200ff047b82 */ /* 0x000e300000000a00 */
[----:B------:R-:W1:Y:S01]  /*0040*/  LDC.64 R6, c[0x0][0x390] ;  /* 0x0000e400ff067b82 */ /* 0x000e620000000a00 */
[----:B0-----:R-:W-:Y:S04]  /*0050*/  STG.E.64 desc[UR4][R2.64], R4 ;  /* 0x0000000402007986 */ /* 0x001fe8000c101b04 */
[----:B-1----:R-:W-:Y:S01]  /*0060*/  STG.E.64 desc[UR4][R2.64+0x8], R6 ;  /* 0x0000080602007986 */ /* 0x002fe2000c101b04 */
[----:B------:R-:W-:Y:S05]  /*0070*/  EXIT ;  /* 0x000000000000794d */ /* 0x000fea0003800000 */
.L_x_0:
[----:B------:R-:W-:-:S00]  /*0080*/  BRA `(.L_x_0) ;  /* 0xfffffffc00fc7947 */ /* 0x000fc0000383ffff */
[----:B------:R-:W-:-:S00]  /*0090*/  NOP ;  /* 0x0000000000007918 */ /* 0x000fc00000000000 */
        /* <DEDUP_REMOVED lines=14> */
.L_x_8:


//--------------------- .text._Z4loopPVmS0_S0_m   --------------------------
	.section	.text._Z4loopPVmS0_S0_m,"ax",@progbits
	.align	128
        .global         _Z4loopPVmS0_S0_m
        .type           _Z4loopPVmS0_S0_m,@function
        .size           _Z4loopPVmS0_S0_m,(.L_x_9 - _Z4loopPVmS0_S0_m)
        .other          _Z4loopPVmS0_S0_m,@"STO_CUDA_ENTRY STV_DEFAULT"
_Z4loopPVmS0_S0_m:
.text._Z4loopPVmS0_S0_m:
[----:B------:R-:W-:Y:S08]  /*0000*/  LDC R1, c[0x0][0x37c] ;  /* 0x0000df00ff017b82 */ /* 0x000ff00000000800 */
[----:B------:R-:W0:Y:S01]  /*0010*/  LDC.64 R2, c[0x0][0x390] ;  /* 0x0000e400ff027b82 */ /* 0x000e220000000a00 */
[----:B------:R-:W0:Y:S01]  /*0020*/  LDCU.64 UR4, c[0x0][0x358] ;  /* 0x00006b00ff0477ac */ /* 0x000e220008000a00 */
[----:B------:R-:W1:Y:S01]  /*0030*/  LDCU.64 UR6, c[0x0][0x390] ;  /* 0x00007200ff0677ac */ /* 0x000e620008000a00 */
[----:B0-----:R-:W1:Y:S02]  /*0040*/  LDG.E.64.STRONG.SYS R6, desc[UR4][R2.64] ;  /* 0x0000000402067981 */ /* 0x001e64000c1f5b00 */
[----:B-1----:R-:W-:-:S04]  /*0050*/  ISETP.NE.U32.AND P0, PT, R6, UR6, PT ;  /* 0x0000000606007c0c */ /* 0x002fc8000bf05070 */
[----:B------:R-:W-:-:S13]  /*0060*/  ISETP.NE.AND.EX P0, PT, R7, UR7, PT, P0 ;  /* 0x0000000707007c0c */ /* 0x000fda000bf05300 */
[----:B------:R-:W-:Y:S05]  /*0070*/  @!P0 BRA `(.L_x_1) ;  /* 0x0000000000288947 */ /* 0x000fea0003800000 */
.L_x_2:
[----:B------:R-:W-:Y:S02]  /*0080*/  IMAD.MOV.U32 R2, RZ, RZ, R6 ;  /* 0x000000ffff027224 */ /* 0x000fe400078e0006 */
[----:B------:R-:W-:-:S05]  /*0090*/  IMAD.MOV.U32 R3, RZ, RZ, R7 ;  /* 0x000000ffff037224 */ /* 0x000fca00078e0007 */
[----:B------:R-:W2:Y:S02]  /*00a0*/  LD.E.64.STRONG.SYS R4, desc[UR4][R2.64+0x10] ;  /* 0x0000100402047980 */ /* 0x000ea4000c115b00 */
[----:B--2---:R-:W-:-:S05]  /*00b0*/  IADD3 R4, P0, PT, R4, 0x1, RZ ;  /* 0x0000000104047810 */ /* 0x004fca0007f1e0ff */
[----:B------:R-:W-:-:S05]  /*00c0*/  IMAD.X R5, RZ, RZ, R5, P0 ;  /* 0x000000ffff057224 */ /* 0x000fca00000e0605 */
[----:B------:R0:W-:Y:S04]  /*00d0*/  ST.E.64.STRONG.SYS desc[UR4][R2.64+0x10], R4 ;  /* 0x0000100402007985 */ /* 0x0001e8000c115b04 */
[----:B------:R-:W2:Y:S02]  /*00e0*/  LD.E.64.STRONG.SYS R6, desc[UR4][R2.64] ;  /* 0x0000000402067980 */ /* 0x000ea4000c115b00 */
[----:B--2---:R-:W-:-:S04]  /*00f0*/  ISETP.NE.U32.AND P0, PT, R6, UR6, PT ;  /* 0x0000000606007c0c */ /* 0x004fc8000bf05070 */
[----:B------:R-:W-:-:S13]  /*0100*/  ISETP.NE.AND.EX P0, PT, R7, UR7, PT, P0 ;  /* 0x0000000707007c0c */ /* 0x000fda000bf05300 */
[----:B0-----:R-:W-:Y:S05]  /*0110*/  @P0 BRA `(.L_x_2) ;  /* 0xfffffffc00d80947 */ /* 0x001fea000383ffff */
.L_x_1:
[----:B------:R-:W0:Y:S02]  /*0120*/  LDCU.64 UR6, c[0x0][0x380] ;  /* 0x00007000ff0677ac */ /* 0x000e240008000a00 */
[----:B0-----:R-:W-:Y:S02]  /*0130*/  IMAD.U32 R8, RZ, RZ, UR6 ;  /* 0x00000006ff087e24 */ /* 0x001fe4000f8e00ff */
[----:B------:R-:W-:-:S07]  /*0140*/  IMAD.U32 R9, RZ, RZ, UR7 ;  /* 0x00000007ff097e24 */ /* 0x000fce000f8e00ff */
.L_x_5:
[----:B------:R-:W-:Y:S02]  /*0150*/  IMAD.MOV.U32 R4, RZ, RZ, R8 ;  /* 0x000000ffff047224 */ /* 0x000fe400078e0008 */
[----:B------:R-:W-:Y:S01]  /*0160*/  IMAD.MOV.U32 R5, RZ, RZ, R9 ;  /* 0x000000ffff057224 */ /* 0x000fe200078e0009 */
[----:B------:R-:W0:Y:S01]  /*0170*/  LDC.64 R2, c[0x0][0x388] ;  /* 0x0000e200ff027b82 */ /* 0x000e220000000a00 */
[----:B------:R-:W1:Y:S03]  /*0180*/  LDCU.64 UR6, c[0x0][0x388] ;  /* 0x00007100ff0677ac */ /* 0x000e660008000a00 */
[----:B------:R-:W2:Y:S01]  /*0190*/  LD.E.64.STRONG.SYS R6, desc[UR4][R4.64+0x10] ;  /* 0x0000100404067980 */ /* 0x000ea2000c115b00 */
[----:B------:R-:W3:Y:S01]  /*01a0*/  LDCU.64 UR8, c[0x0][0x380] ;  /* 0x00007000ff0877ac */ /* 0x000ee20008000a00 */
[----:B--2---:R-:W-:-:S05]  /*01b0*/  IADD3 R6, P0, PT, R6, 0x1, RZ ;  /* 0x0000000106067810 */ /* 0x004fca0007f1e0ff */
[----:B------:R-:W-:-:S05]  /*01c0*/  IMAD.X R7, RZ, RZ, R7, P0 ;  /* 0x000000ffff077224 */ /* 0x000fca00000e0607 */
[----:B------:R2:W-:Y:S04]  /*01d0*/  ST.E.64.STRONG.SYS desc[UR4][R4.64+0x10], R6 ;  /* 0x0000100604007985 */ /* 0x0005e8000c115b04 */
[----:B------:R-:W3:Y:S04]  /*01e0*/  LD.E.64.STRONG.SYS R8, desc[UR4][R4.64] ;  /* 0x0000000404087980 */ /* 0x000ee8000c115b00 */
[----:B0-----:R-:W1:Y:S01]  /*01f0*/  LDG.E.64.STRONG.SYS R2, desc[UR4][R2.64] ;  /* 0x0000000402027981 */ /* 0x001e62000c1f5b00 */
[----:B---3--:R-:W-:Y:S02]  /*0200*/  ISETP.NE.U32.AND P1, PT, R8, UR8, PT ;  /* 0x0000000808007c0c */ /* 0x008fe4000bf25070 */
[----:B-1----:R-:W-:-:S02]  /*0210*/  ISETP.NE.U32.AND P0, PT, R2, UR6, PT ;  /* 0x0000000602007c0c */ /* 0x002fc4000bf05070 */
[----:B------:R-:W-:Y:S02]  /*0220*/  ISETP.NE.AND.EX P1, PT, R9, UR9, PT, P1 ;  /* 0x0000000909007c0c */ /* 0x000fe4000bf25310 */
[----:B------:R-:W-:-:S13]  /*0230*/  ISETP.NE.AND.EX P0, PT, R3, UR7, PT, P0 ;  /* 0x0000000703007c0c */ /* 0x000fda000bf05300 */
[----:B--2---:R-:W-:Y:S05]  /*0240*/  @!P0 BRA `(.L_x_3) ;  /* 0x0000000000308947 */ /* 0x004fea0003800000 */
[----:B------:R-:W-:Y:S02]  /*0250*/  IMAD.MOV.U32 R6, RZ, RZ, R2 ;  /* 0x000000ffff067224 */ /* 0x000fe400078e0002 */
[----:B------:R-:W-:-:S07]  /*0260*/  IMAD.MOV.U32 R7, RZ, RZ, R3 ;  /* 0x000000ffff077224 */ /* 0x000fce00078e0003 */
.L_x_4:
        /* <DEDUP_REMOVED lines=10> */
.L_x_3:
[----:B------:R-:W-:Y:S05]  /*0310*/  @P1 BRA `(.L_x_5) ;  /* 0xfffffffc008c1947 */ /* 0x000fea000383ffff */
[----:B------:R-:W-:-:S07]  /*0320*/  CS2R R2, SR_CLOCKLO ;  /* 0x0000000000027805 */ /* 0x000fce0000015000 */
.L_x_6:
[----:B------:R-:W-:-:S06]  /*0330*/  CS2R R4, SR_CLOCKLO ;  /* 0x0000000000047805 */ /* 0x000fcc0000015000 */
[----:B------:R-:W-:-:S05]  /*0340*/  IADD3 R0, P0, PT, -R2, R4, RZ ;  /* 0x0000000402007210 */ /* 0x000fca0007f1e1ff */
[----:B------:R-:W-:Y:S01]  /*0350*/  IMAD.X R4, R5, 0x1, ~R3, P0 ;  /* 0x0000000105047824 */ /* 0x000fe200000e0e03 */
[----:B------:R-:W-:-:S04]  /*0360*/  ISETP.GE.U32.AND P0, PT, R0, 0x540be400, PT ;  /* 0x540be4000000780c */ /* 0x000fc80003f06070 */
[----:B------:R-:W-:-:S13]  /*0370*/  ISETP.GE.U32.AND.EX P0, PT, R4, 0x2, PT, P0 ;  /* 0x000000020400780c */ /* 0x000fda0003f06100 */
[----:B------:R-:W-:Y:S05]  /*0380*/  @!P0 BRA `(.L_x_6) ;  /* 0xfffffffc00e88947 */ /* 0x000fea000383ffff */
[----:B------:R-:W0:Y:S01]  /*0390*/  LDC.64 R2, c[0x0][0x380] ;  /* 0x0000e000ff027b82 */ /* 0x000e220000000a00 */
[----:B------:R-:W1:Y:S01]  /*03a0*/  LDCU.64 UR6, c[0x0][0x398] ;  /* 0x00007300ff0677ac */ /* 0x000e620008000a00 */
[----:B0-----:R-:W1:Y:S02]  /*03b0*/  LDG.E.64.STRONG.SYS R2, desc[UR4][R2.64+0x8] ;  /* 0x0000080402027981 */ /* 0x001e64000c1f5b00 */
[----:B-1----:R-:W-:-:S04]  /*03c0*/  ISETP.NE.U32.AND P0, PT, R2, UR6, PT ;  /* 0x0000000602007c0c */ /* 0x002fc8000bf05070 */
[----:B------:R-:W-:-:S13]  /*03d0*/  ISETP.NE.AND.EX P0, PT, R3, UR7, PT, P0 ;  /* 0x0000000703007c0c */ /* 0x000fda000bf05300 */
[----:B------:R-:W-:Y:S05]  /*03e0*/  @!P0 BRA `(.L_x_1) ;  /* 0xfffffffc004c8947 */ /* 0x000fea000383ffff */
[----:B------:R-:W-:Y:S05]  /*03f0*/  EXIT ;  /* 0x000000000000794d */ /* 0x000fea0003800000 */
.L_x_7:
        /* <DEDUP_REMOVED lines=16> */
.L_x_9:


//--------------------- .nv.shared.reserved.0     --------------------------
	.section	.nv.shared.reserved.0,"aw",@nobits
	.weak		__nv_reservedSMEM_offset_0_alias
	.size		__nv_reservedSMEM_offset_0_alias, 0, 64
	.other		__nv_reservedSMEM_offset_0_alias,@"STO_CUDA_RESERVED_SHARED STV_DEFAULT"
__nv_reservedSMEM_offset_0_alias:
	.zero		0
	.zero		64


//--------------------- .nv.constant0._Z3putPmmm  --------------------------
	.section	.nv.constant0._Z3putPmmm,"a",@progbits
	.sectionflags	@""
	.align	4
.nv.constant0._Z3putPmmm:
	.zero		920


//--------------------- .nv.constant0._Z4loopPVmS0_S0_m --------------------------
	.section	.nv.constant0._Z4loopPVmS0_S0_m,"a",@progbits
	.sectionflags	@""
	.align	4
.nv.constant0._Z4loopPVmS0_S0_m:
	.zero		928


//--------------------- SYMBOLS --------------------------

	.type		.nv.reservedSmem.offset0,@object
	.size		.nv.reservedSmem.offset0,0x4
